	.headerflags	@"EF_CUDA_TEXMODE_UNIFIED EF_CUDA_64BIT_ADDRESS EF_CUDA_ACCELERATORS EF_CUDA_SM90 EF_CUDA_VIRTUAL_SM(EF_CUDA_SM90)"
	.elftype	@"ET_EXEC"


//--------------------- .nv.info                  --------------------------
	.section	.nv.info,"",@"SHT_CUDA_INFO"
	.align	4


	//----- nvinfo : EIATTR_REGCOUNT
	.align		4
        /*0000*/ 	.byte	0x04, 0x2f
        /*0002*/ 	.short	(.L_1 - .L_0)
	.align		4
.L_0:
        /*0004*/ 	.word	index@(triton_poi_fused_max_pool2d_with_indices_6)
        /*0008*/ 	.word	0x00000014


	//----- nvinfo : EIATTR_MIN_STACK_SIZE
	.align		4
.L_1:
        /*000c*/ 	.byte	0x04, 0x12
        /*000e*/ 	.short	(.L_3 - .L_2)
	.align		4
.L_2:
        /*0010*/ 	.word	index@(triton_poi_fused_max_pool2d_with_indices_6)
        /*0014*/ 	.word	0x00000000


	//----- nvinfo : EIATTR_FRAME_SIZE
	.align		4
.L_3:
        /*0018*/ 	.byte	0x04, 0x11
        /*001a*/ 	.short	(.L_5 - .L_4)
	.align		4
.L_4:
        /*001c*/ 	.word	index@(triton_poi_fused_max_pool2d_with_indices_6)
        /*0020*/ 	.word	0x00000000


	//----- nvinfo : EIATTR_MIN_STACK_SIZE
	.align		4
.L_5:
        /*0024*/ 	.byte	0x04, 0x12
        /*0026*/ 	.short	(.L_7 - .L_6)
	.align		4
.L_6:
        /*0028*/ 	.word	index@(triton_poi_fused_max_pool2d_with_indices_6)
        /*002c*/ 	.word	0x00000000
.L_7:


//--------------------- .nv.info.triton_poi_fused_max_pool2d_with_indices_6 --------------------------
	.section	.nv.info.triton_poi_fused_max_pool2d_with_indices_6,"",@"SHT_CUDA_INFO"
	.sectionflags	@""
	.align	4


	//----- nvinfo : EIATTR_CUDA_API_VERSION
	.align		4
        /*0000*/ 	.byte	0x04, 0x37
        /*0002*/ 	.short	(.L_9 - .L_8)
.L_8:
        /*0004*/ 	.word	0x0000007c


	//----- nvinfo : EIATTR_KPARAM_INFO
	.align		4
.L_9:
        /*0008*/ 	.byte	0x04, 0x17
        /*000a*/ 	.short	(.L_11 - .L_10)
.L_10:
        /*000c*/ 	.word	0x00000000
        /*0010*/ 	.short	0x0002
        /*0012*/ 	.short	0x0010
        /*0014*/ 	.byte	0x00, 0xf0, 0x11, 0x00


	//----- nvinfo : EIATTR_KPARAM_INFO
	.align		4
.L_11:
        /*0018*/ 	.byte	0x04, 0x17
        /*001a*/ 	.short	(.L_13 - .L_12)
.L_12:
        /*001c*/ 	.word	0x00000000
        /*0020*/ 	.short	0x0001
        /*0022*/ 	.short	0x0008
        /*0024*/ 	.byte	0x00, 0xf4, 0x21, 0x00


	//----- nvinfo : EIATTR_KPARAM_INFO
	.align		4
.L_13:
        /*0028*/ 	.byte	0x04, 0x17
        /*002a*/ 	.short	(.L_15 - .L_14)
.L_14:
        /*002c*/ 	.word	0x00000000
        /*0030*/ 	.short	0x0000
        /*0032*/ 	.short	0x0000
        /*0034*/ 	.byte	0x00, 0xf4, 0x21, 0x00


	//----- nvinfo : EIATTR_SPARSE_MMA_MASK
	.align		4
.L_15:
        /*0038*/ 	.byte	0x03, 0x50
        /*003a*/ 	.short	0x0000


	//----- nvinfo : EIATTR_MAXREG_COUNT
	.align		4
        /*003c*/ 	.byte	0x03, 0x1b
        /*003e*/ 	.short	0x00ff


	//----- nvinfo : EIATTR_EXIT_INSTR_OFFSETS
	.align		4
        /*0040*/ 	.byte	0x04, 0x1c
        /*0042*/ 	.short	(.L_17 - .L_16)


	//   ....[0]....
.L_16:
        /*0044*/ 	.word	0x00000710


	//   ....[1]....
        /*0048*/ 	.word	0x00000730


	//----- nvinfo : EIATTR_REQNTID
	.align		4
.L_17:
        /*004c*/ 	.byte	0x04, 0x10
        /*004e*/ 	.short	(.L_19 - .L_18)
.L_18:
        /*0050*/ 	.word	0x00000080
        /*0054*/ 	.word	0x00000001
        /*0058*/ 	.word	0x00000001


	//----- nvinfo : EIATTR_CBANK_PARAM_SIZE
	.align		4
.L_19:
        /*005c*/ 	.byte	0x03, 0x19
        /*005e*/ 	.short	0x0014


	//----- nvinfo : EIATTR_PARAM_CBANK
	.align		4
        /*0060*/ 	.byte	0x04, 0x0a
        /*0062*/ 	.short	(.L_21 - .L_20)
	.align		4
.L_20:
        /*0064*/ 	.word	index@(.nv.constant0.triton_poi_fused_max_pool2d_with_indices_6)
        /*0068*/ 	.short	0x0210
        /*006a*/ 	.short	0x0014


	//----- nvinfo : EIATTR_SW_WAR
	.align		4
.L_21:
        /*006c*/ 	.byte	0x04, 0x36
        /*006e*/ 	.short	(.L_23 - .L_22)
.L_22:
        /*0070*/ 	.word	0x00000008
.L_23:


//--------------------- .nv.callgraph             --------------------------
	.section	.nv.callgraph,"",@"SHT_CUDA_CALLGRAPH"
	.align	4
	.sectionentsize	8
	.align		4
        /*0000*/ 	.word	0x00000000
	.align		4
        /*0004*/ 	.word	0xffffffff
	.align		4
        /*0008*/ 	.word	0x00000000
	.align		4
        /*000c*/ 	.word	0xfffffffe
	.align		4
        /*0010*/ 	.word	0x00000000
	.align		4
        /*0014*/ 	.word	0xfffffffd
	.align		4
        /*0018*/ 	.word	0x00000000
	.align		4
        /*001c*/ 	.word	0xfffffffc


//--------------------- .text.triton_poi_fused_max_pool2d_with_indices_6 --------------------------
	.section	.text.triton_poi_fused_max_pool2d_with_indices_6,"ax",@progbits
	.align	128
        .global         triton_poi_fused_max_pool2d_with_indices_6
        .type           triton_poi_fused_max_pool2d_with_indices_6,@function
        .size           triton_poi_fused_max_pool2d_with_indices_6,(.L_x_1 - triton_poi_fused_max_pool2d_with_indices_6)
        .other          triton_poi_fused_max_pool2d_with_indices_6,@"STO_CUDA_ENTRY STV_DEFAULT"
triton_poi_fused_max_pool2d_with_indices_6:
.text.triton_poi_fused_max_pool2d_with_indices_6:
[----:B------:R-:W0:Y:S02]  /*0000*/  LDC R1, c[0x0][0x28] ;  /* 0x00000a00ff017b82 */ /* 0x000e240000000800 */
[----:B------:R-:W1:Y:S01]  /*0010*/  S2R R5, SR_TID.X ;  /* 0x0000000000057919 */ /* 0x000e620000002100 */
[----:B------:R-:W-:Y:S01]  /*0020*/  CS2R R12, SRZ ;  /* 0x00000000000c7805 */ /* 0x000fe2000001ff00 */
[----:B------:R-:W-:Y:S01]  /*0030*/  ULDC.64 UR4, c[0x0][0x208] ;  /* 0x0000820000047ab9 */ /* 0x000fe20000000a00 */
[----:B------:R-:W2:Y:S01]  /*0040*/  S2R R0, SR_CTAID.X ;  /* 0x0000000000007919 */ /* 0x000ea20000002500 */
[----:B-1----:R-:W-:Y:S02]  /*0050*/  LOP3.LUT R5, R5, 0x7f, RZ, 0xc0, !PT ;  /* 0x0000007f05057812 */ /* 0x002fe400078ec0ff */
[----:B--2---:R-:W-:-:S03]  /*0060*/  SHF.R.S32.HI R2, RZ, 0x18, R0 ;  /* 0x00000018ff027819 */ /* 0x004fc60000011400 */
[----:B------:R-:W-:Y:S01]  /*0070*/  IMAD R5, R0, 0x80, R5 ;  /* 0x0000008000057824 */ /* 0x000fe200078e0205 */
[----:B------:R-:W-:-:S04]  /*0080*/  SGXT R0, R2, 0x1 ;  /* 0x000000010200781a */ /* 0x000fc80000000200 */
[CC--:B------:R-:W-:Y:S02]  /*0090*/  LEA.HI R2, R0.reuse, R5.reuse, RZ, 0x2 ;  /* 0x0000000500027211 */ /* 0x0c0fe400078f10ff */
[----:B------:R-:W-:Y:S02]  /*00a0*/  LEA.HI R0, R0, R5, RZ, 0x4 ;  /* 0x0000000500007211 */ /* 0x000fe400078f20ff */
[----:B------:R-:W-:Y:S02]  /*00b0*/  SHF.R.S32.HI R4, RZ, 0x2, R2 ;  /* 0x00000002ff047819 */ /* 0x000fe40000011402 */
[----:B------:R-:W-:Y:S01]  /*00c0*/  SHF.R.S32.HI R0, RZ, 0x4, R0 ;  /* 0x00000004ff007819 */ /* 0x000fe20000011400 */
[----:B------:R-:W1:Y:S01]  /*00d0*/  LDC.64 R2, c[0x0][0x210] ;  /* 0x00008400ff027b82 */ /* 0x000e620000000a00 */
[----:B------:R-:W-:Y:S02]  /*00e0*/  LEA.HI R6, R4, R4, RZ, 0x2 ;  /* 0x0000000404067211 */ /* 0x000fe400078f10ff */
[----:B------:R-:W-:-:S02]  /*00f0*/  LEA.HI R8, R0, R0, RZ, 0x2 ;  /* 0x0000000000087211 */ /* 0x000fc400078f10ff */
[----:B------:R-:W-:Y:S02]  /*0100*/  LOP3.LUT R7, R6, 0xfffffffc, RZ, 0xc0, !PT ;  /* 0xfffffffc06077812 */ /* 0x000fe400078ec0ff */
[----:B------:R-:W-:-:S03]  /*0110*/  LOP3.LUT R9, R8, 0xfffffffc, RZ, 0xc0, !PT ;  /* 0xfffffffc08097812 */ /* 0x000fc600078ec0ff */
[----:B------:R-:W-:Y:S02]  /*0120*/  IMAD.IADD R4, R4, 0x1, -R7 ;  /* 0x0000000104047824 */ /* 0x000fe400078e0a07 */
[----:B------:R-:W-:Y:S02]  /*0130*/  IMAD.IADD R15, R0, 0x1, -R9 ;  /* 0x00000001000f7824 */ /* 0x000fe400078e0a09 */
[C---:B------:R-:W-:Y:S01]  /*0140*/  VIADD R0, R4.reuse, 0x1 ;  /* 0x0000000104007836 */ /* 0x040fe20000000000 */
[C---:B------:R-:W-:Y:S01]  /*0150*/  ISETP.GT.AND P1, PT, R4.reuse, -0x1, PT ;  /* 0xffffffff0400780c */ /* 0x040fe20003f24270 */
[C---:B------:R-:W-:Y:S01]  /*0160*/  VIADD R7, R5.reuse, 0xffffffec ;  /* 0xffffffec05077836 */ /* 0x040fe20000000000 */
[----:B------:R-:W-:Y:S01]  /*0170*/  ISETP.GT.AND P0, PT, R4, RZ, PT ;  /* 0x000000ff0400720c */ /* 0x000fe20003f04270 */
[----:B------:R-:W-:Y:S01]  /*0180*/  VIADD R9, R5, 0xfffffff0 ;  /* 0xfffffff005097836 */ /* 0x000fe20000000000 */
[C---:B------:R-:W-:Y:S02]  /*0190*/  ISETP.GT.AND P1, PT, R15.reuse, RZ, P1 ;  /* 0x000000ff0f00720c */ /* 0x040fe40000f24270 */
[----:B------:R-:W-:-:S02]  /*01a0*/  ISETP.GT.AND P3, PT, R15, RZ, P0 ;  /* 0x000000ff0f00720c */ /* 0x000fc40000764270 */
[----:B------:R-:W-:Y:S01]  /*01b0*/  ISETP.LT.AND P4, PT, R5, 0x100, P1 ;  /* 0x000001000500780c */ /* 0x000fe20000f81270 */
[--C-:B-1----:R-:W-:Y:S01]  /*01c0*/  IMAD.WIDE R6, R7, 0x4, R2.reuse ;  /* 0x0000000407067825 */ /* 0x102fe200078e0202 */
[----:B------:R-:W-:Y:S02]  /*01d0*/  ISETP.LT.AND P3, PT, R5, 0x100, P3 ;  /* 0x000001000500780c */ /* 0x000fe40001f61270 */
[----:B------:R-:W-:Y:S01]  /*01e0*/  ISETP.GE.U32.AND P1, PT, R0, 0x4, PT ;  /* 0x000000040000780c */ /* 0x000fe20003f26070 */
[----:B------:R-:W-:-:S03]  /*01f0*/  IMAD.WIDE R8, R9, 0x4, R2 ;  /* 0x0000000409087825 */ /* 0x000fc600078e0202 */
[----:B------:R-:W-:-:S04]  /*0200*/  ISETP.GT.AND P2, PT, R15, RZ, !P1 ;  /* 0x000000ff0f00720c */ /* 0x000fc80004f44270 */
[C---:B------:R-:W-:Y:S01]  /*0210*/  ISETP.LT.AND P2, PT, R5.reuse, 0x100, P2 ;  /* 0x000001000500780c */ /* 0x040fe20001741270 */
[----:B------:R-:W-:Y:S01]  /*0220*/  VIADD R11, R5, 0xfffffff4 ;  /* 0xfffffff4050b7836 */ /* 0x000fe20000000000 */
[----:B------:R1:W2:Y:S01]  /*0230*/  @P4 LDG.E R13, desc[UR4][R8.64] ;  /* 0x00000004080d4981 */ /* 0x0002a2000c1e1900 */
[----:B------:R-:W-:-:S03]  /*0240*/  IMAD.MOV.U32 R14, RZ, RZ, RZ ;  /* 0x000000ffff0e7224 */ /* 0x000fc600078e00ff */
[----:B------:R3:W4:Y:S01]  /*0250*/  @P3 LDG.E R12, desc[UR4][R6.64] ;  /* 0x00000004060c3981 */ /* 0x000722000c1e1900 */
[----:B------:R-:W-:-:S06]  /*0260*/  IMAD.WIDE R10, R11, 0x4, R2 ;  /* 0x000000040b0a7825 */ /* 0x000fcc00078e0202 */
[----:B------:R-:W5:Y:S01]  /*0270*/  @P2 LDG.E R14, desc[UR4][R10.64] ;  /* 0x000000040a0e2981 */ /* 0x000f62000c1e1900 */
[----:B------:R-:W-:-:S04]  /*0280*/  ISETP.GT.AND P0, PT, R15, -0x1, P0 ;  /* 0xffffffff0f00780c */ /* 0x000fc80000704270 */
[----:B------:R-:W-:Y:S02]  /*0290*/  ISETP.LT.AND P0, PT, R5, 0x100, P0 ;  /* 0x000001000500780c */ /* 0x000fe40000701270 */
[C---:B-1----:R-:W-:Y:S01]  /*02a0*/  LOP3.LUT R8, R15.reuse, R4, RZ, 0xfc, !PT ;  /* 0x000000040f087212 */ /* 0x042fe200078efcff */
[----:B---3--:R-:W-:Y:S01]  /*02b0*/  IMAD.MOV.U32 R7, RZ, RZ, RZ ;  /* 0x000000ffff077224 */ /* 0x008fe200078e00ff */
[C---:B------:R-:W-:Y:S01]  /*02c0*/  ISETP.GT.AND P1, PT, R15.reuse, -0x1, !P1 ;  /* 0xffffffff0f00780c */ /* 0x040fe20004f24270 */
[----:B------:R-:W-:-:S03]  /*02d0*/  VIADD R15, R15, 0x1 ;  /* 0x000000010f0f7836 */ /* 0x000fc60000000000 */
[C---:B------:R-:W-:Y:S01]  /*02e0*/  ISETP.LT.AND P1, PT, R5.reuse, 0x100, P1 ;  /* 0x000001000500780c */ /* 0x040fe20000f21270 */
[----:B------:R-:W-:Y:S01]  /*02f0*/  VIADD R9, R5, 0x4 ;  /* 0x0000000405097836 */ /* 0x000fe20000000000 */
[----:B------:R-:W-:Y:S02]  /*0300*/  LOP3.LUT R0, R15, R0, RZ, 0xfc, !PT ;  /* 0x000000000f007212 */ /* 0x000fe400078efcff */
[----:B--2---:R-:W-:Y:S02]  /*0310*/  SEL R17, R13, 0xff800000, P4 ;  /* 0xff8000000d117807 */ /* 0x004fe40002000000 */
[----:B----4-:R-:W-:-:S04]  /*0320*/  SEL R12, R12, 0xff800000, P3 ;  /* 0xff8000000c0c7807 */ /* 0x010fc80001800000 */
[----:B------:R-:W-:Y:S01]  /*0330*/  FSETP.GT.AND P6, PT, R17, R12, PT ;  /* 0x0000000c1100720b */ /* 0x000fe20003fc4000 */
[C---:B------:R-:W-:Y:S01]  /*0340*/  VIADD R13, R5.reuse, 0xfffffffc ;  /* 0xfffffffc050d7836 */ /* 0x040fe20000000000 */
[----:B-----5:R-:W-:Y:S02]  /*0350*/  SEL R6, R14, 0xff800000, P2 ;  /* 0xff8000000e067807 */ /* 0x020fe40001000000 */
[----:B------:R-:W-:Y:S02]  /*0360*/  ISETP.GE.AND P4, PT, R5, 0x100, PT ;  /* 0x000001000500780c */ /* 0x000fe40003f86270 */
[----:B------:R-:W-:Y:S01]  /*0370*/  FSETP.NAN.AND P3, PT, R6, R6, PT ;  /* 0x000000060600720b */ /* 0x000fe20003f68000 */
[----:B------:R-:W-:Y:S01]  /*0380*/  IMAD.WIDE R10, R13, 0x4, R2 ;  /* 0x000000040d0a7825 */ /* 0x000fe200078e0202 */
[----:B------:R-:W-:Y:S02]  /*0390*/  FSETP.NAN.AND P2, PT, R17, R17, PT ;  /* 0x000000111100720b */ /* 0x000fe40003f48000 */
[----:B------:R-:W-:-:S03]  /*03a0*/  ISETP.GT.AND P5, PT, R8, -0x1, !P4 ;  /* 0xffffffff0800780c */ /* 0x000fc600067a4270 */
[----:B------:R-:W-:Y:S01]  /*03b0*/  @!P6 FSEL R17, R17, R12, P2 ;  /* 0x0000000c1111e208 */ /* 0x000fe20001000000 */
[----:B------:R1:W2:Y:S01]  /*03c0*/  @P0 LDG.E R7, desc[UR4][R10.64] ;  /* 0x000000040a070981 */ /* 0x0002a2000c1e1900 */
[----:B------:R-:W-:Y:S01]  /*03d0*/  IMAD.MOV.U32 R8, RZ, RZ, RZ ;  /* 0x000000ffff087224 */ /* 0x000fe200078e00ff */
[----:B------:R-:W-:Y:S01]  /*03e0*/  ISETP.GE.U32.AND P2, PT, R15, 0x4, PT ;  /* 0x000000040f00780c */ /* 0x000fe20003f46070 */
[----:B------:R-:W-:Y:S01]  /*03f0*/  IMAD.WIDE R12, R5, 0x4, R2 ;  /* 0x00000004050c7825 */ /* 0x000fe200078e0202 */
[----:B------:R-:W-:-:S03]  /*0400*/  FSETP.GEU.AND P6, PT, R17, R6, PT ;  /* 0x000000061100720b */ /* 0x000fc60003fce000 */
[----:B------:R-:W-:Y:S01]  /*0410*/  IMAD.MOV.U32 R14, RZ, RZ, RZ ;  /* 0x000000ffff0e7224 */ /* 0x000fe200078e00ff */
[----:B------:R-:W-:Y:S01]  /*0420*/  @!P3 FSEL R6, R6, R17, !P6 ;  /* 0x000000110606b208 */ /* 0x000fe20007000000 */
[----:B-1----:R-:W-:Y:S01]  /*0430*/  IMAD.WIDE R10, R9, 0x4, R2 ;  /* 0x00000004090a7825 */ /* 0x002fe200078e0202 */
[C---:B------:R-:W-:Y:S01]  /*0440*/  ISETP.GT.AND P3, PT, R4.reuse, RZ, !P2 ;  /* 0x000000ff0400720c */ /* 0x040fe20005764270 */
[----:B------:R1:W3:Y:S03]  /*0450*/  @P5 LDG.E R8, desc[UR4][R12.64] ;  /* 0x000000040c085981 */ /* 0x0002e6000c1e1900 */
[C---:B------:R-:W-:Y:S01]  /*0460*/  ISETP.LT.AND P3, PT, R5.reuse, 0x100, P3 ;  /* 0x000001000500780c */ /* 0x040fe20001f61270 */
[----:B------:R4:W5:Y:S01]  /*0470*/  @P1 LDG.E R14, desc[UR4][R10.64] ;  /* 0x000000040a0e1981 */ /* 0x000962000c1e1900 */
[----:B------:R-:W-:Y:S01]  /*0480*/  VIADD R9, R5, 0xc ;  /* 0x0000000c05097836 */ /* 0x000fe20000000000 */
[----:B------:R-:W-:Y:S01]  /*0490*/  ISETP.GT.AND P2, PT, R4, -0x1, !P2 ;  /* 0xffffffff0400780c */ /* 0x000fe20005744270 */
[----:B------:R-:W-:-:S02]  /*04a0*/  IMAD.MOV.U32 R4, RZ, RZ, RZ ;  /* 0x000000ffff047224 */ /* 0x000fc400078e00ff */
[----:B-1----:R-:W-:Y:S01]  /*04b0*/  IMAD.WIDE R12, R9, 0x4, R2 ;  /* 0x00000004090c7825 */ /* 0x002fe200078e0202 */
[----:B------:R-:W-:-:S03]  /*04c0*/  ISETP.LT.AND P2, PT, R5, 0x100, P2 ;  /* 0x000001000500780c */ /* 0x000fc60001741270 */
[----:B------:R-:W-:Y:S01]  /*04d0*/  VIADD R9, R5, 0x10 ;  /* 0x0000001005097836 */ /* 0x000fe20000000000 */
[----:B------:R-:W-:Y:S02]  /*04e0*/  ISETP.LT.U32.AND P6, PT, R0, 0x4, !P4 ;  /* 0x000000040000780c */ /* 0x000fe400067c1070 */
[----:B------:R-:W5:Y:S01]  /*04f0*/  @P3 LDG.E R4, desc[UR4][R12.64] ;  /* 0x000000040c043981 */ /* 0x000f62000c1e1900 */
[----:B------:R-:W-:Y:S02]  /*0500*/  IMAD.MOV.U32 R0, RZ, RZ, RZ ;  /* 0x000000ffff007224 */ /* 0x000fe400078e00ff */
[----:B----4-:R-:W-:-:S04]  /*0510*/  IMAD.WIDE R10, R9, 0x4, R2 ;  /* 0x00000004090a7825 */ /* 0x010fc800078e0202 */
[----:B------:R-:W-:Y:S01]  /*0520*/  VIADD R9, R5, 0x14 ;  /* 0x0000001405097836 */ /* 0x000fe20000000000 */
[----:B------:R-:W4:Y:S01]  /*0530*/  @P2 LDG.E R0, desc[UR4][R10.64] ;  /* 0x000000040a002981 */ /* 0x000f22000c1e1900 */
[----:B------:R-:W-:Y:S02]  /*0540*/  IMAD.MOV.U32 R15, RZ, RZ, RZ ;  /* 0x000000ffff0f7224 */ /* 0x000fe400078e00ff */
[----:B------:R-:W-:-:S05]  /*0550*/  IMAD.WIDE R2, R9, 0x4, R2 ;  /* 0x0000000409027825 */ /* 0x000fca00078e0202 */
[----:B------:R1:W4:Y:S02]  /*0560*/  @P6 LDG.E R15, desc[UR4][R2.64] ;  /* 0x00000004020f6981 */ /* 0x000324000c1e1900 */
[----:B-1----:R-:W1:Y:S02]  /*0570*/  LDC.64 R2, c[0x0][0x218] ;  /* 0x00008600ff027b82 */ /* 0x002e640000000a00 */
[----:B-1----:R-:W-:Y:S01]  /*0580*/  IMAD.WIDE R2, R5, 0x4, R2 ;  /* 0x0000000405027825 */ /* 0x002fe200078e0202 */
[----:B--2---:R-:W-:-:S04]  /*0590*/  SEL R7, R7, 0xff800000, P0 ;  /* 0xff80000007077807 */ /* 0x004fc80000000000 */
[----:B------:R-:W-:Y:S02]  /*05a0*/  FSETP.NAN.AND P0, PT, R7, R7, PT ;  /* 0x000000070700720b */ /* 0x000fe40003f08000 */
[----:B---3--:R-:W-:-:S04]  /*05b0*/  SEL R8, R8, 0xff800000, P5 ;  /* 0xff80000008087807 */ /* 0x008fc80002800000 */
[----:B------:R-:W-:Y:S02]  /*05c0*/  FSETP.NAN.AND P5, PT, R8, R8, PT ;  /* 0x000000080800720b */ /* 0x000fe40003fa8000 */
[----:B-----5:R-:W-:Y:S02]  /*05d0*/  SEL R9, R14, 0xff800000, P1 ;  /* 0xff8000000e097807 */ /* 0x020fe40000800000 */
[----:B------:R-:W-:-:S04]  /*05e0*/  FSETP.GEU.AND P1, PT, R6, R7, PT ;  /* 0x000000070600720b */ /* 0x000fc80003f2e000 */
[----:B------:R-:W-:Y:S02]  /*05f0*/  @!P0 FSEL R7, R7, R6, !P1 ;  /* 0x0000000607078208 */ /* 0x000fe40004800000 */
[----:B------:R-:W-:Y:S02]  /*0600*/  FSETP.NAN.AND P0, PT, R9, R9, PT ;  /* 0x000000090900720b */ /* 0x000fe40003f08000 */
[----:B------:R-:W-:Y:S02]  /*0610*/  FSETP.GEU.AND P1, PT, R7, R8, PT ;  /* 0x000000080700720b */ /* 0x000fe40003f2e000 */
[----:B------:R-:W-:Y:S02]  /*0620*/  SEL R4, R4, 0xff800000, P3 ;  /* 0xff80000004047807 */ /* 0x000fe40001800000 */
[----:B------:R-:W-:Y:S02]  /*0630*/  @!P5 FSEL R8, R8, R7, !P1 ;  /* 0x000000070808d208 */ /* 0x000fe40004800000 */
[----:B------:R-:W-:-:S02]  /*0640*/  FSETP.NAN.AND P1, PT, R4, R4, PT ;  /* 0x000000040400720b */ /* 0x000fc40003f28000 */
[----:B------:R-:W-:Y:S02]  /*0650*/  FSETP.GEU.AND P3, PT, R8, R9, PT ;  /* 0x000000090800720b */ /* 0x000fe40003f6e000 */
[----:B----4-:R-:W-:Y:S02]  /*0660*/  SEL R7, R0, 0xff800000, P2 ;  /* 0xff80000000077807 */ /* 0x010fe40001000000 */
[----:B------:R-:W-:Y:S02]  /*0670*/  @!P0 FSEL R9, R9, R8, !P3 ;  /* 0x0000000809098208 */ /* 0x000fe40005800000 */
[----:B------:R-:W-:Y:S02]  /*0680*/  FSETP.NAN.AND P0, PT, R7, R7, PT ;  /* 0x000000070700720b */ /* 0x000fe40003f08000 */
[----:B------:R-:W-:Y:S02]  /*0690*/  FSETP.GEU.AND P2, PT, R9, R4, PT ;  /* 0x000000040900720b */ /* 0x000fe40003f4e000 */
[----:B------:R-:W-:-:S02]  /*06a0*/  SEL R0, R15, 0xff800000, P6 ;  /* 0xff8000000f007807 */ /* 0x000fc40003000000 */
[----:B------:R-:W-:Y:S02]  /*06b0*/  @!P1 FSEL R4, R4, R9, !P2 ;  /* 0x0000000904049208 */ /* 0x000fe40005000000 */
[----:B------:R-:W-:Y:S02]  /*06c0*/  FSETP.NAN.AND P1, PT, R0, R0, PT ;  /* 0x000000000000720b */ /* 0x000fe40003f28000 */
[----:B------:R-:W-:-:S04]  /*06d0*/  FSETP.GEU.AND P2, PT, R4, R7, PT ;  /* 0x000000070400720b */ /* 0x000fc80003f4e000 */
[----:B------:R-:W-:-:S04]  /*06e0*/  @!P0 FSEL R7, R7, R4, !P2 ;  /* 0x0000000407078208 */ /* 0x000fc80005000000 */
[----:B------:R-:W-:-:S04]  /*06f0*/  FSETP.GEU.AND P0, PT, R7, R0, PT ;  /* 0x000000000700720b */ /* 0x000fc80003f0e000 */
[----:B------:R-:W-:Y:S01]  /*0700*/  @!P1 SEL R0, R0, R7, !P0 ;  /* 0x0000000700009207 */ /* 0x000fe20004000000 */
[----:B------:R-:W-:Y:S08]  /*0710*/  @P4 EXIT ;  /* 0x000000000000494d */ /* 0x000ff00003800000 */
[----:B------:R-:W-:Y:S01]  /*0720*/  STG.E desc[UR4][R2.64], R0 ;  /* 0x0000000002007986 */ /* 0x000fe2000c101904 */
[----:B------:R-:W-:Y:S05]  /*0730*/  EXIT ;  /* 0x000000000000794d */ /* 0x000fea0003800000 */
.L_x_0:
[----:B------:R-:W-:-:S00]  /*0740*/  BRA `(.L_x_0) ;  /* 0xfffffffc00fc7947 */ /* 0x000fc0000383ffff */
[----:B------:R-:W-:-:S00]  /*0750*/  NOP ;  /* 0x0000000000007918 */ /* 0x000fc00000000000 */
        /* <DEDUP_REMOVED lines=10> */
.L_x_1:


//--------------------- .nv.constant0.triton_poi_fused_max_pool2d_with_indices_6 --------------------------
	.section	.nv.constant0.triton_poi_fused_max_pool2d_with_indices_6,"a",@progbits
	.sectionflags	@""
	.align	4
.nv.constant0.triton_poi_fused_max_pool2d_with_indices_6:
	.zero		548
